//
// Generated by NVIDIA NVVM Compiler
//
// Compiler Build ID: CL-36424714
// Cuda compilation tools, release 13.0, V13.0.88
// Based on NVVM 20.0.0
//

.version 9.0
.target sm_100
.address_size 64

	// .globl	_Z16HelloWorldKernelv
.extern .func  (.param .b32 func_retval0) vprintf
(
	.param .b64 vprintf_param_0,
	.param .b64 vprintf_param_1
)
;
.global .align 1 .b8 $str[21] = {72, 101, 108, 108, 111, 32, 87, 111, 114, 108, 100, 32, 226, 132, 150, 32, 37, 100, 33, 10};

.visible .entry _Z16HelloWorldKernelv()
{
	.local .align 8 .b8 	__local_depot0[8];
	.reg .b64 	%SP;
	.reg .b64 	%SPL;
	.reg .b32 	%r<6>;
	.reg .b64 	%rd<5>;

	mov.u64 	%SPL, __local_depot0;
	cvta.local.u64 	%SP, %SPL;
	add.u64 	%rd1, %SP, 0;
	add.u64 	%rd2, %SPL, 0;
	mov.u32 	%r1, %tid.x;
	mov.u32 	%r2, %nctaid.x;
	mul.lo.s32 	%r3, %r1, %r2;
	st.local.u32 	[%rd2], %r3;
	mov.u64 	%rd3, $str;
	cvta.global.u64 	%rd4, %rd3;
	{ // callseq 0, 0
	.param .b64 param0;
	st.param.b64 	[param0], %rd4;
	.param .b64 param1;
	st.param.b64 	[param1], %rd1;
	.param .b32 retval0;
	call.uni (retval0), 
	vprintf, 
	(
	param0, 
	param1
	);
	ld.param.b32 	%r4, [retval0];
	} // callseq 0
	ret;

}


// ===== COMPILED SASS (sm_100) =====

	.target	sm_100

	.elftype	@"ET_EXEC"


//--------------------- .note.nv.tkinfo           --------------------------
	.section	.note.nv.tkinfo,"",@"SHT_NOTE"
	.sectionflags	@"SHF_NOTE_NV_TKINFO"
	.tkinfo
        /*0018*/ 	.word	0x00000002
        /*0030*/ 	.string	""
        /*0030*/ 	.string	"ptxas"
        /*0030*/ 	.string	"Cuda compilation tools, release 13.0, V13.0.88"
        /*0030*/ 	.string	"Build cuda_13.0.r13.0/compiler.36424714_0"
        /*0030*/ 	.string	"-arch sm_100 -m 64 "



//--------------------- .note.nv.cuinfo           --------------------------
	.section	.note.nv.cuinfo,"",@"SHT_NOTE"
	.sectionflags	@"SHF_NOTE_NV_CUINFO"
        /*0018*/ 	.short	0x0002
        /*001a*/ 	.short	0x0064
        /*001c*/ 	.short	0x0082
	.zero		2


//--------------------- .nv.info                  --------------------------
	.section	.nv.info,"",@"SHT_CUDA_INFO"
	.align	4


	//----- nvinfo : EIATTR_REGCOUNT
	.align		4
        /*0000*/ 	.byte	0x04, 0x2f
        /*0002*/ 	.short	(.L_2 - .L_1)
	.align		4
.L_1:
        /*0004*/ 	.word	index@(_Z16HelloWorldKernelv)
        /*0008*/ 	.word	0x00000018


	//----- nvinfo : EIATTR_FRAME_SIZE
	.align		4
.L_2:
        /*000c*/ 	.byte	0x04, 0x11
        /*000e*/ 	.short	(.L_4 - .L_3)
	.align		4
.L_3:
        /*0010*/ 	.word	index@(_Z16HelloWorldKernelv)
        /*0014*/ 	.word	0x00000008


	//----- nvinfo : EIATTR_MIN_STACK_SIZE
	.align		4
.L_4:
        /*0018*/ 	.byte	0x04, 0x12
        /*001a*/ 	.short	(.L_6 - .L_5)
	.align		4
.L_5:
        /*001c*/ 	.word	index@(_Z16HelloWorldKernelv)
        /*0020*/ 	.word	0x00000008
.L_6:


//--------------------- .nv.compat                --------------------------
	.section	.nv.compat,"",@"SHT_CUDA_COMPAT_INFO"
	.align	4
        /*0000*/ 	.byte	0x02, 0x09, 0x00, 0x00, 0x02, 0x02, 0x01, 0x00, 0x02, 0x05, 0x05, 0x00, 0x03, 0x07, 0x01, 0x01
        /*0010*/ 	.byte	0x02, 0x03, 0x00, 0x00, 0x02, 0x06, 0x01, 0x00, 0x04, 0x0b, 0x08, 0x00, 0x09, 0x00, 0x00, 0x00
        /*0020*/ 	.byte	0x00, 0x00, 0x00, 0x00


//--------------------- .nv.info._Z16HelloWorldKernelv --------------------------
	.section	.nv.info._Z16HelloWorldKernelv,"",@"SHT_CUDA_INFO"
	.sectionflags	@""
	.align	4


	//----- nvinfo : EIATTR_CUDA_API_VERSION
	.align		4
        /*0000*/ 	.byte	0x04, 0x37
        /*0002*/ 	.short	(.L_8 - .L_7)
.L_7:
        /*0004*/ 	.word	0x00000082


	//----- nvinfo : EIATTR_SPARSE_MMA_MASK
	.align		4
.L_8:
        /*0008*/ 	.byte	0x03, 0x50
        /*000a*/ 	.short	0x0000


	//----- nvinfo : EIATTR_MAXREG_COUNT
	.align		4
        /*000c*/ 	.byte	0x03, 0x1b
        /*000e*/ 	.short	0x00ff


	//----- nvinfo : EIATTR_EXTERNS
	.align		4
        /*0010*/ 	.byte	0x04, 0x0f
        /*0012*/ 	.short	(.L_10 - .L_9)


	//   ....[0]....
	.align		4
.L_9:
        /*0014*/ 	.word	index@(vprintf)


	//----- nvinfo : EIATTR_MERCURY_ISA_VERSION
	.align		4
.L_10:
        /*0018*/ 	.byte	0x03, 0x5f
        /*001a*/ 	.short	0x0101


	//----- nvinfo : EIATTR_VRC_CTA_INIT_COUNT
	.align		4
        /*001c*/ 	.byte	0x02, 0x4a
	.zero		1
	.zero		1


	//----- nvinfo : EIATTR_SYSCALL_OFFSETS
	.align		4
        /*0020*/ 	.byte	0x04, 0x46
        /*0022*/ 	.short	(.L_12 - .L_11)


	//   ....[0]....
.L_11:
        /*0024*/ 	.word	0x00000100


	//----- nvinfo : EIATTR_EXIT_INSTR_OFFSETS
	.align		4
.L_12:
        /*0028*/ 	.byte	0x04, 0x1c
        /*002a*/ 	.short	(.L_14 - .L_13)


	//   ....[0]....
.L_13:
        /*002c*/ 	.word	0x00000110


	//----- nvinfo : EIATTR_SW_WAR
	.align		4
.L_14:
        /*0030*/ 	.byte	0x04, 0x36
        /*0032*/ 	.short	(.L_16 - .L_15)
.L_15:
        /*0034*/ 	.word	0x00000008
.L_16:


//--------------------- .nv.callgraph             --------------------------
	.section	.nv.callgraph,"",@"SHT_CUDA_CALLGRAPH"
	.align	4
	.sectionentsize	8
	.align		4
        /*0000*/ 	.word	0x00000000
	.align		4
        /*0004*/ 	.word	0xffffffff
	.align		4
        /*0008*/ 	.word	index@(_Z16HelloWorldKernelv)
	.align		4
        /*000c*/ 	.word	index@(vprintf)
	.align		4
        /*0010*/ 	.word	0x00000000
	.align		4
        /*0014*/ 	.word	0xfffffffe
	.align		4
        /*0018*/ 	.word	0x00000000
	.align		4
        /*001c*/ 	.word	0xfffffffd
	.align		4
        /*0020*/ 	.word	0x00000000
	.align		4
        /*0024*/ 	.word	0xfffffffc


//--------------------- .nv.constant4             --------------------------
	.section	.nv.constant4,"a",@progbits
	.align	8
	.align		8
.nv.constant4:
        /*0000*/ 	.dword	vprintf
	.align		8
        /*0008*/ 	.dword	$str


//--------------------- .text._Z16HelloWorldKernelv --------------------------
	.section	.text._Z16HelloWorldKernelv,"ax",@progbits
	.align	128
        .global         _Z16HelloWorldKernelv
        .type           _Z16HelloWorldKernelv,@function
        .size           _Z16HelloWorldKernelv,(.L_x_2 - _Z16HelloWorldKernelv)
        .other          _Z16HelloWorldKernelv,@"STO_CUDA_ENTRY STV_DEFAULT"
_Z16HelloWorldKernelv:
.text._Z16HelloWorldKernelv:
[----:B------:R-:W0:Y:S01]  /*0000*/  LDC R1, c[0x0][0x37c] ;  /* 0x0000df00ff017b82 */ /* 0x000e220000000800 */
[----:B------:R-:W1:Y:S01]  /*0010*/  S2R R0, SR_TID.X ;  /* 0x0000000000007919 */ /* 0x000e620000002100 */
[----:B------:R-:W2:Y:S01]  /*0020*/  LDCU UR5, c[0x0][0x2fc] ;  /* 0x00005f80ff0577ac */ /* 0x000ea20008000800 */
[----:B------:R-:W-:Y:S01]  /*0030*/  MOV R2, 0x0 ;  /* 0x0000000000027802 */ /* 0x000fe20000000f00 */
[----:B0-----:R-:W-:Y:S01]  /*0040*/  VIADD R1, R1, 0xfffffff8 ;  /* 0xfffffff801017836 */ /* 0x001fe20000000000 */
[----:B------:R-:W1:Y:S04]  /*0050*/  LDCU UR6, c[0x0][0x370] ;  /* 0x00006e00ff0677ac */ /* 0x000e680008000800 */
[----:B------:R-:W0:Y:S01]  /*0060*/  LDC.64 R2, c[0x4][R2] ;  /* 0x0100000002027b82 */ /* 0x000e220000000a00 */
[----:B------:R-:W3:Y:S02]  /*0070*/  LDCU UR4, c[0x0][0x2f8] ;  /* 0x00005f00ff0477ac */ /* 0x000ee40008000800 */
[----:B---3--:R-:W-:Y:S01]  /*0080*/  IADD3 R6, P0, PT, R1, UR4, RZ ;  /* 0x0000000401067c10 */ /* 0x008fe2000ff1e0ff */
[----:B-1----:R-:W-:Y:S01]  /*0090*/  IMAD R0, R0, UR6, RZ ;  /* 0x0000000600007c24 */ /* 0x002fe2000f8e02ff */
[----:B------:R-:W1:Y:S03]  /*00a0*/  LDCU.64 UR6, c[0x4][0x8] ;  /* 0x01000100ff0677ac */ /* 0x000e660008000a00 */
[----:B--2---:R-:W-:Y:S01]  /*00b0*/  IMAD.X R7, RZ, RZ, UR5, P0 ;  /* 0x00000005ff077e24 */ /* 0x004fe200080e06ff */
[----:B------:R2:W-:Y:S01]  /*00c0*/  STL [R1], R0 ;  /* 0x0000000001007387 */ /* 0x0005e20000100800 */
[----:B-1----:R-:W-:Y:S01]  /*00d0*/  IMAD.U32 R4, RZ, RZ, UR6 ;  /* 0x00000006ff047e24 */ /* 0x002fe2000f8e00ff */
[----:B--2---:R-:W-:-:S07]  /*00e0*/  MOV R5, UR7 ;  /* 0x0000000700057c02 */ /* 0x004fce0008000f00 */
[----:B------:R-:W-:-:S07]  /*00f0*/  LEPC R20, `(.L_x_0) ;  /* 0x000000001014794e */ /* 0x000fce0000000000 */
[----:B0-----:R-:W-:Y:S05]  /*0100*/  CALL.ABS.NOINC R2 ;  /* 0x0000000002007343 */ /* 0x001fea0003c00000 */
.L_x_0:
[----:B------:R-:W-:Y:S05]  /*0110*/  EXIT ;  /* 0x000000000000794d */ /* 0x000fea0003800000 */
.L_x_1:
[----:B------:R-:W-:-:S00]  /*0120*/  BRA `(.L_x_1) ;  /* 0xfffffffc00fc7947 */ /* 0x000fc0000383ffff */
[----:B------:R-:W-:-:S00]  /*0130*/  NOP ;  /* 0x0000000000007918 */ /* 0x000fc00000000000 */
        /* <DEDUP_REMOVED lines=12> */
.L_x_2:


//--------------------- .nv.global.init           --------------------------
	.section	.nv.global.init,"aw",@progbits
.nv.global.init:
	.type		$str,@object
	.size		$str,(.L_0 - $str)
$str:
        /*0000*/ 	.byte	0x48, 0x65, 0x6c, 0x6c, 0x6f, 0x20, 0x57, 0x6f, 0x72, 0x6c, 0x64, 0x20, 0xe2, 0x84, 0x96, 0x20
        /*0010*/ 	.byte	0x25, 0x64, 0x21, 0x0a, 0x00
.L_0:


//--------------------- .nv.shared.reserved.0     --------------------------
	.section	.nv.shared.reserved.0,"aw",@nobits
	.weak		__nv_reservedSMEM_offset_0_alias
	.size		__nv_reservedSMEM_offset_0_alias, 0, 64
	.other		__nv_reservedSMEM_offset_0_alias,@"STO_CUDA_RESERVED_SHARED STV_DEFAULT"
__nv_reservedSMEM_offset_0_alias:
	.zero		0
	.zero		64


//--------------------- .nv.constant0._Z16HelloWorldKernelv --------------------------
	.section	.nv.constant0._Z16HelloWorldKernelv,"a",@progbits
	.sectionflags	@""
	.align	4
.nv.constant0._Z16HelloWorldKernelv:
	.zero		896


//--------------------- SYMBOLS --------------------------

	.type		.nv.reservedSmem.offset0,@object
	.size		.nv.reservedSmem.offset0,0x4
	.type		vprintf,@function
